//
// Generated by NVIDIA NVVM Compiler
//
// Compiler Build ID: CL-36424714
// Cuda compilation tools, release 13.0, V13.0.88
// Based on NVVM 20.0.0
//

.version 9.0
.target sm_100
.address_size 64

	// .globl	_Z12countingDataPiS_i
// _ZZ12countingDataPiS_iE13dataCounter_s has been demoted
// _ZZ9prefixSumPiS_E1T has been demoted

.visible .entry _Z12countingDataPiS_i(
	.param .u64 .ptr .align 1 _Z12countingDataPiS_i_param_0,
	.param .u64 .ptr .align 1 _Z12countingDataPiS_i_param_1,
	.param .u32 _Z12countingDataPiS_i_param_2
)
{
	.reg .pred 	%p<4>;
	.reg .b32 	%r<17>;
	.reg .b64 	%rd<9>;
	// demoted variable
	.shared .align 4 .b8 _ZZ12countingDataPiS_iE13dataCounter_s[404];
	ld.param.u64 	%rd1, [_Z12countingDataPiS_i_param_0];
	ld.param.u64 	%rd2, [_Z12countingDataPiS_i_param_1];
	ld.param.u32 	%r4, [_Z12countingDataPiS_i_param_2];
	mov.u32 	%r1, %tid.x;
	mov.u32 	%r5, %ctaid.x;
	mov.u32 	%r6, %ntid.x;
	mad.lo.s32 	%r2, %r5, %r6, %r1;
	setp.gt.u32 	%p1, %r1, 100;
	shl.b32 	%r7, %r1, 2;
	mov.u32 	%r8, _ZZ12countingDataPiS_iE13dataCounter_s;
	add.s32 	%r3, %r8, %r7;
	@%p1 bra 	$L__BB0_2;
	mov.b32 	%r9, 0;
	st.shared.u32 	[%r3], %r9;
$L__BB0_2:
	bar.sync 	0;
	setp.ge.s32 	%p2, %r2, %r4;
	@%p2 bra 	$L__BB0_4;
	cvta.to.global.u64 	%rd3, %rd1;
	mul.wide.s32 	%rd4, %r2, 4;
	add.s64 	%rd5, %rd3, %rd4;
	ld.global.u32 	%r10, [%rd5];
	shl.b32 	%r11, %r10, 2;
	add.s32 	%r13, %r8, %r11;
	atom.shared.add.u32 	%r14, [%r13], 1;
$L__BB0_4:
	setp.gt.u32 	%p3, %r1, 100;
	bar.sync 	0;
	@%p3 bra 	$L__BB0_6;
	cvta.to.global.u64 	%rd6, %rd2;
	mul.wide.u32 	%rd7, %r1, 4;
	add.s64 	%rd8, %rd6, %rd7;
	ld.shared.u32 	%r15, [%r3];
	atom.global.add.u32 	%r16, [%rd8], %r15;
$L__BB0_6:
	ret;

}
	// .globl	_Z9prefixSumPiS_
.visible .entry _Z9prefixSumPiS_(
	.param .u64 .ptr .align 1 _Z9prefixSumPiS__param_0,
	.param .u64 .ptr .align 1 _Z9prefixSumPiS__param_1
)
{
	.reg .pred 	%p<42>;
	.reg .b32 	%r<165>;
	.reg .b64 	%rd<38>;
	// demoted variable
	.shared .align 4 .b8 _ZZ9prefixSumPiS_E1T[404];
	ld.param.u64 	%rd10, [_Z9prefixSumPiS__param_0];
	ld.param.u64 	%rd11, [_Z9prefixSumPiS__param_1];
	cvta.to.global.u64 	%rd1, %rd10;
	cvta.to.global.u64 	%rd12, %rd11;
	mov.u32 	%r1, %tid.x;
	mul.wide.u32 	%rd13, %r1, 4;
	add.s64 	%rd14, %rd12, %rd13;
	ld.global.u32 	%r63, [%rd14];
	shl.b32 	%r64, %r1, 2;
	mov.u32 	%r65, _ZZ9prefixSumPiS_E1T;
	add.s32 	%r2, %r65, %r64;
	st.shared.u32 	[%r2], %r63;
	add.s32 	%r3, %r1, 50;
	ld.global.u32 	%r66, [%rd14+200];
	st.shared.u32 	[%r2+200], %r66;
	bar.sync 	0;
	add.s32 	%r4, %r1, 1;
	setp.gt.u32 	%p1, %r1, 49;
	@%p1 bra 	$L__BB1_2;
	shl.b32 	%r67, %r4, 3;
	add.s32 	%r69, %r65, %r67;
	ld.shared.u32 	%r70, [%r69+-8];
	ld.shared.u32 	%r71, [%r69+-4];
	add.s32 	%r72, %r71, %r70;
	st.shared.u32 	[%r69+-4], %r72;
$L__BB1_2:
	bar.sync 	0;
	setp.gt.u32 	%p2, %r1, 24;
	@%p2 bra 	$L__BB1_4;
	shl.b32 	%r73, %r4, 4;
	add.s32 	%r75, %r65, %r73;
	ld.shared.u32 	%r76, [%r75+-12];
	ld.shared.u32 	%r77, [%r75+-4];
	add.s32 	%r78, %r77, %r76;
	st.shared.u32 	[%r75+-4], %r78;
$L__BB1_4:
	bar.sync 	0;
	setp.gt.u32 	%p3, %r1, 11;
	@%p3 bra 	$L__BB1_6;
	shl.b32 	%r79, %r4, 5;
	add.s32 	%r81, %r65, %r79;
	ld.shared.u32 	%r82, [%r81+-20];
	ld.shared.u32 	%r83, [%r81+-4];
	add.s32 	%r84, %r83, %r82;
	st.shared.u32 	[%r81+-4], %r84;
$L__BB1_6:
	bar.sync 	0;
	setp.gt.u32 	%p4, %r1, 5;
	@%p4 bra 	$L__BB1_8;
	shl.b32 	%r85, %r4, 6;
	add.s32 	%r87, %r65, %r85;
	ld.shared.u32 	%r88, [%r87+-36];
	ld.shared.u32 	%r89, [%r87+-4];
	add.s32 	%r90, %r89, %r88;
	st.shared.u32 	[%r87+-4], %r90;
$L__BB1_8:
	bar.sync 	0;
	setp.gt.u32 	%p5, %r1, 2;
	@%p5 bra 	$L__BB1_10;
	shl.b32 	%r91, %r4, 7;
	add.s32 	%r93, %r65, %r91;
	ld.shared.u32 	%r94, [%r93+-68];
	ld.shared.u32 	%r95, [%r93+-4];
	add.s32 	%r96, %r95, %r94;
	st.shared.u32 	[%r93+-4], %r96;
$L__BB1_10:
	bar.sync 	0;
	setp.ne.s32 	%p6, %r1, 0;
	@%p6 bra 	$L__BB1_12;
	ld.shared.u32 	%r97, [_ZZ9prefixSumPiS_E1T+124];
	ld.shared.u32 	%r98, [_ZZ9prefixSumPiS_E1T+252];
	add.s32 	%r99, %r98, %r97;
	st.shared.u32 	[_ZZ9prefixSumPiS_E1T+252], %r99;
$L__BB1_12:
	setp.ne.s32 	%p7, %r1, 0;
	bar.sync 	0;
	bar.sync 	0;
	bar.sync 	0;
	@%p7 bra 	$L__BB1_14;
	ld.shared.u32 	%r100, [_ZZ9prefixSumPiS_E1T+252];
	ld.shared.u32 	%r101, [_ZZ9prefixSumPiS_E1T+380];
	add.s32 	%r102, %r101, %r100;
	st.shared.u32 	[_ZZ9prefixSumPiS_E1T+380], %r102;
$L__BB1_14:
	bar.sync 	0;
	setp.gt.u32 	%p8, %r1, 1;
	@%p8 bra 	$L__BB1_16;
	shl.b32 	%r103, %r4, 7;
	add.s32 	%r105, %r65, %r103;
	ld.shared.u32 	%r106, [%r105+-4];
	ld.shared.u32 	%r107, [%r105+60];
	add.s32 	%r108, %r107, %r106;
	st.shared.u32 	[%r105+60], %r108;
$L__BB1_16:
	bar.sync 	0;
	setp.gt.u32 	%p9, %r1, 4;
	@%p9 bra 	$L__BB1_18;
	shl.b32 	%r109, %r4, 6;
	add.s32 	%r111, %r65, %r109;
	ld.shared.u32 	%r112, [%r111+-4];
	ld.shared.u32 	%r113, [%r111+28];
	add.s32 	%r114, %r113, %r112;
	st.shared.u32 	[%r111+28], %r114;
$L__BB1_18:
	setp.gt.u32 	%p10, %r1, 11;
	bar.sync 	0;
	@%p10 bra 	$L__BB1_20;
	shl.b32 	%r115, %r4, 5;
	add.s32 	%r117, %r65, %r115;
	ld.shared.u32 	%r118, [%r117+-4];
	ld.shared.u32 	%r119, [%r117+12];
	add.s32 	%r120, %r119, %r118;
	st.shared.u32 	[%r117+12], %r120;
$L__BB1_20:
	bar.sync 	0;
	setp.gt.u32 	%p11, %r1, 23;
	@%p11 bra 	$L__BB1_22;
	shl.b32 	%r121, %r4, 4;
	add.s32 	%r123, %r65, %r121;
	ld.shared.u32 	%r124, [%r123+-4];
	ld.shared.u32 	%r125, [%r123+4];
	add.s32 	%r126, %r125, %r124;
	st.shared.u32 	[%r123+4], %r126;
$L__BB1_22:
	setp.gt.u32 	%p12, %r1, 49;
	bar.sync 	0;
	@%p12 bra 	$L__BB1_24;
	shl.b32 	%r127, %r4, 3;
	add.s32 	%r129, %r65, %r127;
	ld.shared.u32 	%r130, [%r129+-4];
	ld.shared.u32 	%r131, [%r129];
	add.s32 	%r132, %r131, %r130;
	st.shared.u32 	[%r129], %r132;
$L__BB1_24:
	setp.ne.s32 	%p13, %r1, 0;
	bar.sync 	0;
	@%p13 bra 	$L__BB1_38;
	ld.shared.u32 	%r5, [_ZZ9prefixSumPiS_E1T];
	setp.lt.s32 	%p33, %r5, 1;
	@%p33 bra 	$L__BB1_65;
	and.b32  	%r6, %r5, 15;
	setp.lt.u32 	%p34, %r5, 16;
	mov.b32 	%r157, 0;
	@%p34 bra 	$L__BB1_29;
	and.b32  	%r157, %r5, 2147483632;
	neg.s32 	%r146, %r157;
	add.s64 	%rd36, %rd1, 32;
$L__BB1_28:
	.pragma "nounroll";
	mov.b32 	%r142, 0;
	st.global.u32 	[%rd36+-32], %r142;
	st.global.u32 	[%rd36+-28], %r142;
	st.global.u32 	[%rd36+-24], %r142;
	st.global.u32 	[%rd36+-20], %r142;
	st.global.u32 	[%rd36+-16], %r142;
	st.global.u32 	[%rd36+-12], %r142;
	st.global.u32 	[%rd36+-8], %r142;
	st.global.u32 	[%rd36+-4], %r142;
	st.global.u32 	[%rd36], %r142;
	st.global.u32 	[%rd36+4], %r142;
	st.global.u32 	[%rd36+8], %r142;
	st.global.u32 	[%rd36+12], %r142;
	st.global.u32 	[%rd36+16], %r142;
	st.global.u32 	[%rd36+20], %r142;
	st.global.u32 	[%rd36+24], %r142;
	st.global.u32 	[%rd36+28], %r142;
	add.s32 	%r146, %r146, 16;
	add.s64 	%rd36, %rd36, 64;
	setp.eq.s32 	%p35, %r146, 0;
	@%p35 bra 	$L__BB1_29;
	bra.uni 	$L__BB1_28;
$L__BB1_29:
	setp.eq.s32 	%p36, %r6, 0;
	@%p36 bra 	$L__BB1_65;
	and.b32  	%r42, %r5, 7;
	setp.lt.u32 	%p37, %r6, 8;
	@%p37 bra 	$L__BB1_32;
	mul.wide.u32 	%rd31, %r157, 4;
	add.s64 	%rd32, %rd1, %rd31;
	mov.b32 	%r143, 0;
	st.global.u32 	[%rd32], %r143;
	st.global.u32 	[%rd32+4], %r143;
	st.global.u32 	[%rd32+8], %r143;
	st.global.u32 	[%rd32+12], %r143;
	st.global.u32 	[%rd32+16], %r143;
	st.global.u32 	[%rd32+20], %r143;
	st.global.u32 	[%rd32+24], %r143;
	st.global.u32 	[%rd32+28], %r143;
	add.s32 	%r157, %r157, 8;
$L__BB1_32:
	setp.eq.s32 	%p38, %r42, 0;
	@%p38 bra 	$L__BB1_65;
	and.b32  	%r45, %r5, 3;
	setp.lt.u32 	%p39, %r42, 4;
	@%p39 bra 	$L__BB1_35;
	mul.wide.u32 	%rd33, %r157, 4;
	add.s64 	%rd34, %rd1, %rd33;
	mov.b32 	%r144, 0;
	st.global.u32 	[%rd34], %r144;
	st.global.u32 	[%rd34+4], %r144;
	st.global.u32 	[%rd34+8], %r144;
	st.global.u32 	[%rd34+12], %r144;
	add.s32 	%r157, %r157, 4;
$L__BB1_35:
	setp.eq.s32 	%p40, %r45, 0;
	@%p40 bra 	$L__BB1_65;
	mul.wide.u32 	%rd35, %r157, 4;
	add.s64 	%rd37, %rd1, %rd35;
	neg.s32 	%r159, %r45;
$L__BB1_37:
	.pragma "nounroll";
	mov.b32 	%r145, 0;
	st.global.u32 	[%rd37], %r145;
	add.s64 	%rd37, %rd37, 4;
	add.s32 	%r159, %r159, 1;
	setp.eq.s32 	%p41, %r159, 0;
	@%p41 bra 	$L__BB1_65;
	bra.uni 	$L__BB1_37;
$L__BB1_38:
	ld.shared.u32 	%r149, [%r2+-4];
	ld.shared.u32 	%r12, [%r2];
	setp.ge.s32 	%p14, %r149, %r12;
	@%p14 bra 	$L__BB1_51;
	add.s32 	%r133, %r149, 1;
	max.s32 	%r134, %r12, %r133;
	sub.s32 	%r13, %r134, %r149;
	and.b32  	%r14, %r13, 15;
	sub.s32 	%r135, %r149, %r134;
	setp.gt.u32 	%p15, %r135, -16;
	@%p15 bra 	$L__BB1_42;
	and.b32  	%r136, %r13, -16;
	neg.s32 	%r147, %r136;
	add.s64 	%rd5, %rd1, 32;
$L__BB1_41:
	.pragma "nounroll";
	mul.wide.s32 	%rd15, %r149, 4;
	add.s64 	%rd16, %rd5, %rd15;
	st.global.u32 	[%rd16+-32], %r1;
	st.global.u32 	[%rd16+-28], %r1;
	st.global.u32 	[%rd16+-24], %r1;
	st.global.u32 	[%rd16+-20], %r1;
	st.global.u32 	[%rd16+-16], %r1;
	st.global.u32 	[%rd16+-12], %r1;
	st.global.u32 	[%rd16+-8], %r1;
	st.global.u32 	[%rd16+-4], %r1;
	st.global.u32 	[%rd16], %r1;
	st.global.u32 	[%rd16+4], %r1;
	st.global.u32 	[%rd16+8], %r1;
	st.global.u32 	[%rd16+12], %r1;
	st.global.u32 	[%rd16+16], %r1;
	st.global.u32 	[%rd16+20], %r1;
	st.global.u32 	[%rd16+24], %r1;
	st.global.u32 	[%rd16+28], %r1;
	add.s32 	%r149, %r149, 16;
	add.s32 	%r147, %r147, 16;
	setp.ne.s32 	%p16, %r147, 0;
	@%p16 bra 	$L__BB1_41;
$L__BB1_42:
	setp.eq.s32 	%p17, %r14, 0;
	@%p17 bra 	$L__BB1_51;
	and.b32  	%r21, %r13, 7;
	setp.lt.u32 	%p18, %r14, 8;
	@%p18 bra 	$L__BB1_45;
	mul.wide.s32 	%rd17, %r149, 4;
	add.s64 	%rd18, %rd1, %rd17;
	st.global.u32 	[%rd18], %r1;
	st.global.u32 	[%rd18+4], %r1;
	st.global.u32 	[%rd18+8], %r1;
	st.global.u32 	[%rd18+12], %r1;
	st.global.u32 	[%rd18+16], %r1;
	st.global.u32 	[%rd18+20], %r1;
	st.global.u32 	[%rd18+24], %r1;
	st.global.u32 	[%rd18+28], %r1;
	add.s32 	%r149, %r149, 8;
$L__BB1_45:
	setp.eq.s32 	%p19, %r21, 0;
	@%p19 bra 	$L__BB1_51;
	and.b32  	%r24, %r13, 3;
	setp.lt.u32 	%p20, %r21, 4;
	@%p20 bra 	$L__BB1_48;
	mul.wide.s32 	%rd19, %r149, 4;
	add.s64 	%rd20, %rd1, %rd19;
	st.global.u32 	[%rd20], %r1;
	st.global.u32 	[%rd20+4], %r1;
	st.global.u32 	[%rd20+8], %r1;
	st.global.u32 	[%rd20+12], %r1;
	add.s32 	%r149, %r149, 4;
$L__BB1_48:
	setp.eq.s32 	%p21, %r24, 0;
	@%p21 bra 	$L__BB1_51;
	neg.s32 	%r152, %r24;
$L__BB1_50:
	.pragma "nounroll";
	mul.wide.s32 	%rd21, %r149, 4;
	add.s64 	%rd22, %rd1, %rd21;
	st.global.u32 	[%rd22], %r1;
	add.s32 	%r149, %r149, 1;
	add.s32 	%r152, %r152, 1;
	setp.ne.s32 	%p22, %r152, 0;
	@%p22 bra 	$L__BB1_50;
$L__BB1_51:
	setp.gt.u32 	%p23, %r1, 50;
	@%p23 bra 	$L__BB1_65;
	ld.shared.u32 	%r160, [%r2+196];
	ld.shared.u32 	%r33, [%r2+200];
	setp.ge.s32 	%p24, %r160, %r33;
	@%p24 bra 	$L__BB1_65;
	add.s32 	%r137, %r160, 1;
	max.s32 	%r138, %r33, %r137;
	sub.s32 	%r34, %r138, %r160;
	and.b32  	%r35, %r34, 15;
	sub.s32 	%r139, %r160, %r138;
	setp.gt.u32 	%p25, %r139, -16;
	@%p25 bra 	$L__BB1_56;
	and.b32  	%r140, %r34, -16;
	neg.s32 	%r154, %r140;
	add.s64 	%rd6, %rd1, 32;
$L__BB1_55:
	.pragma "nounroll";
	mul.wide.s32 	%rd23, %r160, 4;
	add.s64 	%rd24, %rd6, %rd23;
	st.global.u32 	[%rd24+-32], %r3;
	st.global.u32 	[%rd24+-28], %r3;
	st.global.u32 	[%rd24+-24], %r3;
	st.global.u32 	[%rd24+-20], %r3;
	st.global.u32 	[%rd24+-16], %r3;
	st.global.u32 	[%rd24+-12], %r3;
	st.global.u32 	[%rd24+-8], %r3;
	st.global.u32 	[%rd24+-4], %r3;
	st.global.u32 	[%rd24], %r3;
	st.global.u32 	[%rd24+4], %r3;
	st.global.u32 	[%rd24+8], %r3;
	st.global.u32 	[%rd24+12], %r3;
	st.global.u32 	[%rd24+16], %r3;
	st.global.u32 	[%rd24+20], %r3;
	st.global.u32 	[%rd24+24], %r3;
	st.global.u32 	[%rd24+28], %r3;
	add.s32 	%r160, %r160, 16;
	add.s32 	%r154, %r154, 16;
	setp.eq.s32 	%p26, %r154, 0;
	@%p26 bra 	$L__BB1_56;
	bra.uni 	$L__BB1_55;
$L__BB1_56:
	setp.eq.s32 	%p27, %r35, 0;
	@%p27 bra 	$L__BB1_65;
	and.b32  	%r52, %r34, 7;
	setp.lt.u32 	%p28, %r35, 8;
	@%p28 bra 	$L__BB1_59;
	mul.wide.s32 	%rd25, %r160, 4;
	add.s64 	%rd26, %rd1, %rd25;
	st.global.u32 	[%rd26], %r3;
	st.global.u32 	[%rd26+4], %r3;
	st.global.u32 	[%rd26+8], %r3;
	st.global.u32 	[%rd26+12], %r3;
	st.global.u32 	[%rd26+16], %r3;
	st.global.u32 	[%rd26+20], %r3;
	st.global.u32 	[%rd26+24], %r3;
	st.global.u32 	[%rd26+28], %r3;
	add.s32 	%r160, %r160, 8;
$L__BB1_59:
	setp.eq.s32 	%p29, %r52, 0;
	@%p29 bra 	$L__BB1_65;
	and.b32  	%r55, %r34, 3;
	setp.lt.u32 	%p30, %r52, 4;
	@%p30 bra 	$L__BB1_62;
	mul.wide.s32 	%rd27, %r160, 4;
	add.s64 	%rd28, %rd1, %rd27;
	st.global.u32 	[%rd28], %r3;
	st.global.u32 	[%rd28+4], %r3;
	st.global.u32 	[%rd28+8], %r3;
	st.global.u32 	[%rd28+12], %r3;
	add.s32 	%r160, %r160, 4;
$L__BB1_62:
	setp.eq.s32 	%p31, %r55, 0;
	@%p31 bra 	$L__BB1_65;
	neg.s32 	%r163, %r55;
$L__BB1_64:
	.pragma "nounroll";
	mul.wide.s32 	%rd29, %r160, 4;
	add.s64 	%rd30, %rd1, %rd29;
	st.global.u32 	[%rd30], %r3;
	add.s32 	%r160, %r160, 1;
	add.s32 	%r163, %r163, 1;
	setp.ne.s32 	%p32, %r163, 0;
	@%p32 bra 	$L__BB1_64;
$L__BB1_65:
	ret;

}


// ===== COMPILED SASS (sm_100) =====

	.target	sm_100

	.elftype	@"ET_EXEC"


//--------------------- .note.nv.tkinfo           --------------------------
	.section	.note.nv.tkinfo,"",@"SHT_NOTE"
	.sectionflags	@"SHF_NOTE_NV_TKINFO"
	.tkinfo
        /*0018*/ 	.word	0x00000002
        /*0030*/ 	.string	""
        /*0030*/ 	.string	"ptxas"
        /*0030*/ 	.string	"Cuda compilation tools, release 13.0, V13.0.88"
        /*0030*/ 	.string	"Build cuda_13.0.r13.0/compiler.36424714_0"
        /*0030*/ 	.string	"-arch sm_100 -m 64 "



//--------------------- .note.nv.cuinfo           --------------------------
	.section	.note.nv.cuinfo,"",@"SHT_NOTE"
	.sectionflags	@"SHF_NOTE_NV_CUINFO"
        /*0018*/ 	.short	0x0002
        /*001a*/ 	.short	0x0064
        /*001c*/ 	.short	0x0082
	.zero		2


//--------------------- .nv.info                  --------------------------
	.section	.nv.info,"",@"SHT_CUDA_INFO"
	.align	4


	//----- nvinfo : EIATTR_REGCOUNT
	.align		4
        /*0000*/ 	.byte	0x04, 0x2f
        /*0002*/ 	.short	(.L_1 - .L_0)
	.align		4
.L_0:
        /*0004*/ 	.word	index@(_Z12countingDataPiS_i)
        /*0008*/ 	.word	0x0000000a


	//----- nvinfo : EIATTR_FRAME_SIZE
	.align		4
.L_1:
        /*000c*/ 	.byte	0x04, 0x11
        /*000e*/ 	.short	(.L_3 - .L_2)
	.align		4
.L_2:
        /*0010*/ 	.word	index@(_Z12countingDataPiS_i)
        /*0014*/ 	.word	0x00000000


	//----- nvinfo : EIATTR_REGCOUNT
	.align		4
.L_3:
        /*0018*/ 	.byte	0x04, 0x2f
        /*001a*/ 	.short	(.L_5 - .L_4)
	.align		4
.L_4:
        /*001c*/ 	.word	index@(_Z9prefixSumPiS_)
        /*0020*/ 	.word	0x0000000e


	//----- nvinfo : EIATTR_FRAME_SIZE
	.align		4
.L_5:
        /*0024*/ 	.byte	0x04, 0x11
        /*0026*/ 	.short	(.L_7 - .L_6)
	.align		4
.L_6:
        /*0028*/ 	.word	index@(_Z9prefixSumPiS_)
        /*002c*/ 	.word	0x00000000


	//----- nvinfo : EIATTR_MIN_STACK_SIZE
	.align		4
.L_7:
        /*0030*/ 	.byte	0x04, 0x12
        /*0032*/ 	.short	(.L_9 - .L_8)
	.align		4
.L_8:
        /*0034*/ 	.word	index@(_Z9prefixSumPiS_)
        /*0038*/ 	.word	0x00000000


	//----- nvinfo : EIATTR_MIN_STACK_SIZE
	.align		4
.L_9:
        /*003c*/ 	.byte	0x04, 0x12
        /*003e*/ 	.short	(.L_11 - .L_10)
	.align		4
.L_10:
        /*0040*/ 	.word	index@(_Z12countingDataPiS_i)
        /*0044*/ 	.word	0x00000000
.L_11:


//--------------------- .nv.compat                --------------------------
	.section	.nv.compat,"",@"SHT_CUDA_COMPAT_INFO"
	.align	4
        /*0000*/ 	.byte	0x02, 0x09, 0x00, 0x00, 0x02, 0x02, 0x01, 0x00, 0x02, 0x05, 0x05, 0x00, 0x03, 0x07, 0x01, 0x01
        /*0010*/ 	.byte	0x02, 0x03, 0x00, 0x00, 0x02, 0x06, 0x01, 0x00, 0x04, 0x0b, 0x08, 0x00, 0x09, 0x00, 0x00, 0x00
        /*0020*/ 	.byte	0x00, 0x00, 0x00, 0x00


//--------------------- .nv.info._Z9prefixSumPiS_ --------------------------
	.section	.nv.info._Z9prefixSumPiS_,"",@"SHT_CUDA_INFO"
	.sectionflags	@""
	.align	4


	//----- nvinfo : EIATTR_CUDA_API_VERSION
	.align		4
        /*0000*/ 	.byte	0x04, 0x37
        /*0002*/ 	.short	(.L_13 - .L_12)
.L_12:
        /*0004*/ 	.word	0x00000082


	//----- nvinfo : EIATTR_KPARAM_INFO
	.align		4
.L_13:
        /*0008*/ 	.byte	0x04, 0x17
        /*000a*/ 	.short	(.L_15 - .L_14)
.L_14:
        /*000c*/ 	.word	0x00000000
        /*0010*/ 	.short	0x0001
        /*0012*/ 	.short	0x0008
        /*0014*/ 	.byte	0x00, 0xf5, 0x21, 0x00


	//----- nvinfo : EIATTR_KPARAM_INFO
	.align		4
.L_15:
        /*0018*/ 	.byte	0x04, 0x17
        /*001a*/ 	.short	(.L_17 - .L_16)
.L_16:
        /*001c*/ 	.word	0x00000000
        /*0020*/ 	.short	0x0000
        /*0022*/ 	.short	0x0000
        /*0024*/ 	.byte	0x00, 0xf5, 0x21, 0x00


	//----- nvinfo : EIATTR_SPARSE_MMA_MASK
	.align		4
.L_17:
        /*0028*/ 	.byte	0x03, 0x50
        /*002a*/ 	.short	0x0000


	//----- nvinfo : EIATTR_MAXREG_COUNT
	.align		4
        /*002c*/ 	.byte	0x03, 0x1b
        /*002e*/ 	.short	0x00ff


	//----- nvinfo : EIATTR_NUM_BARRIERS
	.align		4
        /*0030*/ 	.byte	0x02, 0x4c
        /*0032*/ 	.byte	0x01
	.zero		1


	//----- nvinfo : EIATTR_MERCURY_ISA_VERSION
	.align		4
        /*0034*/ 	.byte	0x03, 0x5f
        /*0036*/ 	.short	0x0101


	//----- nvinfo : EIATTR_VRC_CTA_INIT_COUNT
	.align		4
        /*0038*/ 	.byte	0x02, 0x4a
	.zero		1
	.zero		1


	//----- nvinfo : EIATTR_EXIT_INSTR_OFFSETS
	.align		4
        /*003c*/ 	.byte	0x04, 0x1c
        /*003e*/ 	.short	(.L_19 - .L_18)


	//   ....[0]....
.L_18:
        /*0040*/ 	.word	0x00000620


	//   ....[1]....
        /*0044*/ 	.word	0x00000860


	//   ....[2]....
        /*0048*/ 	.word	0x00000960


	//   ....[3]....
        /*004c*/ 	.word	0x00000a20


	//   ....[4]....
        /*0050*/ 	.word	0x00000ab0


	//   ....[5]....
        /*0054*/ 	.word	0x00000ff0


	//   ....[6]....
        /*0058*/ 	.word	0x00001030


	//   ....[7]....
        /*005c*/ 	.word	0x00001270


	//   ....[8]....
        /*0060*/ 	.word	0x00001390


	//   ....[9]....
        /*0064*/ 	.word	0x00001430


	//   ....[10]....
        /*0068*/ 	.word	0x000014d0


	//----- nvinfo : EIATTR_CRS_STACK_SIZE
	.align		4
.L_19:
        /*006c*/ 	.byte	0x04, 0x1e
        /*006e*/ 	.short	(.L_21 - .L_20)
.L_20:
        /*0070*/ 	.word	0x00000000


	//----- nvinfo : EIATTR_CBANK_PARAM_SIZE
	.align		4
.L_21:
        /*0074*/ 	.byte	0x03, 0x19
        /*0076*/ 	.short	0x0010


	//----- nvinfo : EIATTR_PARAM_CBANK
	.align		4
        /*0078*/ 	.byte	0x04, 0x0a
        /*007a*/ 	.short	(.L_23 - .L_22)
	.align		4
.L_22:
        /*007c*/ 	.word	index@(.nv.constant0._Z9prefixSumPiS_)
        /*0080*/ 	.short	0x0380
        /*0082*/ 	.short	0x0010


	//----- nvinfo : EIATTR_SW_WAR
	.align		4
.L_23:
        /*0084*/ 	.byte	0x04, 0x36
        /*0086*/ 	.short	(.L_25 - .L_24)
.L_24:
        /*0088*/ 	.word	0x00000008
.L_25:


//--------------------- .nv.info._Z12countingDataPiS_i --------------------------
	.section	.nv.info._Z12countingDataPiS_i,"",@"SHT_CUDA_INFO"
	.sectionflags	@""
	.align	4


	//----- nvinfo : EIATTR_CUDA_API_VERSION
	.align		4
        /*0000*/ 	.byte	0x04, 0x37
        /*0002*/ 	.short	(.L_27 - .L_26)
.L_26:
        /*0004*/ 	.word	0x00000082


	//----- nvinfo : EIATTR_KPARAM_INFO
	.align		4
.L_27:
        /*0008*/ 	.byte	0x04, 0x17
        /*000a*/ 	.short	(.L_29 - .L_28)
.L_28:
        /*000c*/ 	.word	0x00000000
        /*0010*/ 	.short	0x0002
        /*0012*/ 	.short	0x0010
        /*0014*/ 	.byte	0x00, 0xf0, 0x11, 0x00


	//----- nvinfo : EIATTR_KPARAM_INFO
	.align		4
.L_29:
        /*0018*/ 	.byte	0x04, 0x17
        /*001a*/ 	.short	(.L_31 - .L_30)
.L_30:
        /*001c*/ 	.word	0x00000000
        /*0020*/ 	.short	0x0001
        /*0022*/ 	.short	0x0008
        /*0024*/ 	.byte	0x00, 0xf5, 0x21, 0x00


	//----- nvinfo : EIATTR_KPARAM_INFO
	.align		4
.L_31:
        /*0028*/ 	.byte	0x04, 0x17
        /*002a*/ 	.short	(.L_33 - .L_32)
.L_32:
        /*002c*/ 	.word	0x00000000
        /*0030*/ 	.short	0x0000
        /*0032*/ 	.short	0x0000
        /*0034*/ 	.byte	0x00, 0xf5, 0x21, 0x00


	//----- nvinfo : EIATTR_SPARSE_MMA_MASK
	.align		4
.L_33:
        /*0038*/ 	.byte	0x03, 0x50
        /*003a*/ 	.short	0x0000


	//----- nvinfo : EIATTR_MAXREG_COUNT
	.align		4
        /*003c*/ 	.byte	0x03, 0x1b
        /*003e*/ 	.short	0x00ff


	//----- nvinfo : EIATTR_NUM_BARRIERS
	.align		4
        /*0040*/ 	.byte	0x02, 0x4c
        /*0042*/ 	.byte	0x01
	.zero		1


	//----- nvinfo : EIATTR_MERCURY_ISA_VERSION
	.align		4
        /*0044*/ 	.byte	0x03, 0x5f
        /*0046*/ 	.short	0x0101


	//----- nvinfo : EIATTR_VRC_CTA_INIT_COUNT
	.align		4
        /*0048*/ 	.byte	0x02, 0x4a
	.zero		1
	.zero		1


	//----- nvinfo : EIATTR_EXIT_INSTR_OFFSETS
	.align		4
        /*004c*/ 	.byte	0x04, 0x1c
        /*004e*/ 	.short	(.L_35 - .L_34)


	//   ....[0]....
.L_34:
        /*0050*/ 	.word	0x00000180


	//   ....[1]....
        /*0054*/ 	.word	0x000001d0


	//----- nvinfo : EIATTR_CRS_STACK_SIZE
	.align		4
.L_35:
        /*0058*/ 	.byte	0x04, 0x1e
        /*005a*/ 	.short	(.L_37 - .L_36)
.L_36:
        /*005c*/ 	.word	0x00000000


	//----- nvinfo : EIATTR_CBANK_PARAM_SIZE
	.align		4
.L_37:
        /*0060*/ 	.byte	0x03, 0x19
        /*0062*/ 	.short	0x0014


	//----- nvinfo : EIATTR_PARAM_CBANK
	.align		4
        /*0064*/ 	.byte	0x04, 0x0a
        /*0066*/ 	.short	(.L_39 - .L_38)
	.align		4
.L_38:
        /*0068*/ 	.word	index@(.nv.constant0._Z12countingDataPiS_i)
        /*006c*/ 	.short	0x0380
        /*006e*/ 	.short	0x0014


	//----- nvinfo : EIATTR_SW_WAR
	.align		4
.L_39:
        /*0070*/ 	.byte	0x04, 0x36
        /*0072*/ 	.short	(.L_41 - .L_40)
.L_40:
        /*0074*/ 	.word	0x00000008
.L_41:


//--------------------- .nv.callgraph             --------------------------
	.section	.nv.callgraph,"",@"SHT_CUDA_CALLGRAPH"
	.align	4
	.sectionentsize	8
	.align		4
        /*0000*/ 	.word	0x00000000
	.align		4
        /*0004*/ 	.word	0xffffffff
	.align		4
        /*0008*/ 	.word	0x00000000
	.align		4
        /*000c*/ 	.word	0xfffffffe
	.align		4
        /*0010*/ 	.word	0x00000000
	.align		4
        /*0014*/ 	.word	0xfffffffd
	.align		4
        /*0018*/ 	.word	0x00000000
	.align		4
        /*001c*/ 	.word	0xfffffffc


//--------------------- .text._Z9prefixSumPiS_    --------------------------
	.section	.text._Z9prefixSumPiS_,"ax",@progbits
	.align	128
        .global         _Z9prefixSumPiS_
        .type           _Z9prefixSumPiS_,@function
        .size           _Z9prefixSumPiS_,(.L_x_24 - _Z9prefixSumPiS_)
        .other          _Z9prefixSumPiS_,@"STO_CUDA_ENTRY STV_DEFAULT"
_Z9prefixSumPiS_:
.text._Z9prefixSumPiS_:
[----:B------:R-:W-:Y:S01]  /*0000*/  LDC R1, c[0x0][0x37c] ;  /* 0x0000df00ff017b82 */ /* 0x000fe20000000800 */
[----:B------:R-:W0:Y:S07]  /*0010*/  S2R R2, SR_TID.X ;  /* 0x0000000000027919 */ /* 0x000e2e0000002100 */
[----:B------:R-:W0:Y:S01]  /*0020*/  LDC.64 R4, c[0x0][0x388] ;  /* 0x0000e200ff047b82 */ /* 0x000e220000000a00 */
[----:B------:R-:W1:Y:S01]  /*0030*/  LDCU.64 UR8, c[0x0][0x358] ;  /* 0x00006b00ff0877ac */ /* 0x000e620008000a00 */
[----:B0-----:R-:W-:-:S05]  /*0040*/  IMAD.WIDE.U32 R4, R2, 0x4, R4 ;  /* 0x0000000402047825 */ /* 0x001fca00078e0004 */
[----:B-1----:R-:W2:Y:S04]  /*0050*/  LDG.E R0, desc[UR8][R4.64] ;  /* 0x0000000804007981 */ /* 0x002ea8000c1e1900 */
[----:B------:R-:W3:Y:S01]  /*0060*/  LDG.E R6, desc[UR8][R4.64+0xc8] ;  /* 0x0000c80804067981 */ /* 0x000ee2000c1e1900 */
[----:B------:R-:W0:Y:S01]  /*0070*/  S2UR UR5, SR_CgaCtaId ;  /* 0x00000000000579c3 */ /* 0x000e220000008800 */
[----:B------:R-:W-:Y:S01]  /*0080*/  UMOV UR4, 0x400 ;  /* 0x0000040000047882 */ /* 0x000fe20000000000 */
[C---:B------:R-:W-:Y:S02]  /*0090*/  ISETP.GT.U32.AND P0, PT, R2.reuse, 0x31, PT ;  /* 0x000000310200780c */ /* 0x040fe40003f04070 */
[C---:B------:R-:W-:Y:S02]  /*00a0*/  ISETP.GT.U32.AND P2, PT, R2.reuse, 0x18, PT ;  /* 0x000000180200780c */ /* 0x040fe40003f44070 */
[----:B------:R-:W-:-:S02]  /*00b0*/  ISETP.GT.U32.AND P1, PT, R2, 0xb, PT ;  /* 0x0000000b0200780c */ /* 0x000fc40003f24070 */
[C---:B------:R-:W-:Y:S02]  /*00c0*/  ISETP.GT.U32.AND P3, PT, R2.reuse, 0x2, PT ;  /* 0x000000020200780c */ /* 0x040fe40003f64070 */
[----:B------:R-:W-:Y:S01]  /*00d0*/  ISETP.GT.U32.AND P4, PT, R2, 0x4, PT ;  /* 0x000000040200780c */ /* 0x000fe20003f84070 */
[----:B0-----:R-:W-:-:S06]  /*00e0*/  ULEA UR4, UR5, UR4, 0x18 ;  /* 0x0000000405047291 */ /* 0x001fcc000f8ec0ff */
[C---:B------:R-:W-:Y:S02]  /*00f0*/  LEA R3, R2.reuse, UR4, 0x2 ;  /* 0x0000000402037c11 */ /* 0x040fe4000f8e10ff */
[C---:B------:R-:W-:Y:S02]  /*0100*/  @!P0 LEA R7, R2.reuse, UR4, 0x3 ;  /* 0x0000000402078c11 */ /* 0x040fe4000f8e18ff */
[----:B------:R-:W-:Y:S01]  /*0110*/  @!P1 LEA R11, R2, UR4, 0x5 ;  /* 0x00000004020b9c11 */ /* 0x000fe2000f8e28ff */
[----:B--2---:R-:W-:Y:S04]  /*0120*/  STS [R3], R0 ;  /* 0x0000000003007388 */ /* 0x004fe80000000800 */
[----:B---3--:R-:W-:Y:S01]  /*0130*/  STS [R3+0xc8], R6 ;  /* 0x0000c80603007388 */ /* 0x008fe20000000800 */
[----:B------:R-:W-:Y:S06]  /*0140*/  BAR.SYNC.DEFER_BLOCKING 0x0 ;  /* 0x0000000000007b1d */ /* 0x000fec0000010000 */
[----:B------:R-:W0:Y:S02]  /*0150*/  @!P0 LDS.64 R8, [R7] ;  /* 0x0000000007088984 */ /* 0x000e240000000a00 */
[----:B0-----:R-:W-:Y:S01]  /*0160*/  @!P0 IMAD.IADD R8, R8, 0x1, R9 ;  /* 0x0000000108088824 */ /* 0x001fe200078e0209 */
[----:B------:R-:W-:-:S04]  /*0170*/  @!P2 LEA R9, R2, UR4, 0x4 ;  /* 0x000000040209ac11 */ /* 0x000fc8000f8e20ff */
[----:B------:R-:W-:Y:S01]  /*0180*/  @!P0 STS [R7+0x4], R8 ;  /* 0x0000040807008388 */ /* 0x000fe20000000800 */
[----:B------:R-:W-:Y:S06]  /*0190*/  BAR.SYNC.DEFER_BLOCKING 0x0 ;  /* 0x0000000000007b1d */ /* 0x000fec0000010000 */
[----:B------:R-:W-:Y:S04]  /*01a0*/  @!P2 LDS R4, [R9+0x4] ;  /* 0x000004000904a984 */ /* 0x000fe80000000800 */
[----:B------:R-:W0:Y:S02]  /*01b0*/  @!P2 LDS R5, [R9+0xc] ;  /* 0x00000c000905a984 */ /* 0x000e240000000800 */
[----:B0-----:R-:W-:-:S05]  /*01c0*/  @!P2 IMAD.IADD R4, R4, 0x1, R5 ;  /* 0x000000010404a824 */ /* 0x001fca00078e0205 */
[----:B------:R0:W-:Y:S01]  /*01d0*/  @!P2 STS [R9+0xc], R4 ;  /* 0x00000c040900a388 */ /* 0x0001e20000000800 */
[----:B------:R-:W-:Y:S01]  /*01e0*/  BAR.SYNC.DEFER_BLOCKING 0x0 ;  /* 0x0000000000007b1d */ /* 0x000fe20000010000 */
[C---:B------:R-:W-:Y:S02]  /*01f0*/  ISETP.GT.U32.AND P2, PT, R2.reuse, 0x5, PT ;  /* 0x000000050200780c */ /* 0x040fe40003f44070 */
[----:B0-----:R-:W-:-:S11]  /*0200*/  @!P3 LEA R9, R2, UR4, 0x7 ;  /* 0x000000040209bc11 */ /* 0x001fd6000f8e38ff */
[----:B------:R-:W-:Y:S01]  /*0210*/  @!P2 LEA R8, R2, UR4, 0x6 ;  /* 0x000000040208ac11 */ /* 0x000fe2000f8e30ff */
[----:B------:R-:W-:Y:S04]  /*0220*/  @!P1 LDS R0, [R11+0xc] ;  /* 0x00000c000b009984 */ /* 0x000fe80000000800 */
[----:B------:R-:W0:Y:S02]  /*0230*/  @!P1 LDS R5, [R11+0x1c] ;  /* 0x00001c000b059984 */ /* 0x000e240000000800 */
[----:B0-----:R-:W-:-:S05]  /*0240*/  @!P1 IMAD.IADD R0, R0, 0x1, R5 ;  /* 0x0000000100009824 */ /* 0x001fca00078e0205 */
[----:B------:R0:W-:Y:S01]  /*0250*/  @!P1 STS [R11+0x1c], R0 ;  /* 0x00001c000b009388 */ /* 0x0001e20000000800 */
[----:B------:R-:W-:Y:S01]  /*0260*/  BAR.SYNC.DEFER_BLOCKING 0x0 ;  /* 0x0000000000007b1d */ /* 0x000fe20000010000 */
[----:B0-----:R-:W-:-:S05]  /*0270*/  @!P4 LEA R11, R2, UR4, 0x6 ;  /* 0x00000004020bcc11 */ /* 0x001fca000f8e30ff */
[----:B------:R-:W-:Y:S04]  /*0280*/  @!P2 LDS R5, [R8+0x1c] ;  /* 0x00001c000805a984 */ /* 0x000fe80000000800 */
[----:B------:R-:W0:Y:S02]  /*0290*/  @!P2 LDS R6, [R8+0x3c] ;  /* 0x00003c000806a984 */ /* 0x000e240000000800 */
[----:B0-----:R-:W-:-:S05]  /*02a0*/  @!P2 IMAD.IADD R5, R5, 0x1, R6 ;  /* 0x000000010505a824 */ /* 0x001fca00078e0206 */
[----:B------:R0:W-:Y:S01]  /*02b0*/  @!P2 STS [R8+0x3c], R5 ;  /* 0x00003c050800a388 */ /* 0x0001e20000000800 */
[----:B------:R-:W-:Y:S01]  /*02c0*/  BAR.SYNC.DEFER_BLOCKING 0x0 ;  /* 0x0000000000007b1d */ /* 0x000fe20000010000 */
[C---:B------:R-:W-:Y:S02]  /*02d0*/  ISETP.NE.AND P2, PT, R2.reuse, RZ, PT ;  /* 0x000000ff0200720c */ /* 0x040fe40003f45270 */
[----:B0-----:R-:W-:-:S03]  /*02e0*/  @!P1 LEA R8, R2, UR4, 0x5 ;  /* 0x0000000402089c11 */ /* 0x001fc6000f8e28ff */
[----:B------:R-:W-:Y:S04]  /*02f0*/  @!P3 LDS R4, [R9+0x3c] ;  /* 0x00003c000904b984 */ /* 0x000fe80000000800 */
[----:B------:R-:W0:Y:S02]  /*0300*/  @!P3 LDS R7, [R9+0x7c] ;  /* 0x00007c000907b984 */ /* 0x000e240000000800 */
[----:B0-----:R-:W-:-:S05]  /*0310*/  @!P3 IMAD.IADD R4, R4, 0x1, R7 ;  /* 0x000000010404b824 */ /* 0x001fca00078e0207 */
[----:B------:R0:W-:Y:S01]  /*0320*/  @!P3 STS [R9+0x7c], R4 ;  /* 0x00007c040900b388 */ /* 0x0001e20000000800 */
[----:B------:R-:W-:Y:S01]  /*0330*/  BAR.SYNC.DEFER_BLOCKING 0x0 ;  /* 0x0000000000007b1d */ /* 0x000fe20000010000 */
[----:B------:R-:W-:-:S13]  /*0340*/  ISETP.GT.U32.AND P3, PT, R2, 0x1, PT ;  /* 0x000000010200780c */ /* 0x000fda0003f64070 */
[----:B0-----:R-:W-:Y:S01]  /*0350*/  @!P3 LEA R9, R2, UR4, 0x7 ;  /* 0x000000040209bc11 */ /* 0x001fe2000f8e38ff */
[----:B------:R-:W-:Y:S04]  /*0360*/  @!P2 LDS R0, [UR4+0x7c] ;  /* 0x00007c04ff00a984 */ /* 0x000fe80008000800 */
[----:B------:R-:W0:Y:S02]  /*0370*/  @!P2 LDS R7, [UR4+0xfc] ;  /* 0x0000fc04ff07a984 */ /* 0x000e240008000800 */
[----:B0-----:R-:W-:-:S05]  /*0380*/  @!P2 IMAD.IADD R0, R0, 0x1, R7 ;  /* 0x000000010000a824 */ /* 0x001fca00078e0207 */
[----:B------:R-:W-:Y:S01]  /*0390*/  @!P2 STS [UR4+0xfc], R0 ;  /* 0x0000fc00ff00a988 */ /* 0x000fe20008000804 */
[----:B------:R-:W-:Y:S08]  /*03a0*/  BAR.SYNC.DEFER_BLOCKING 0x0 ;  /* 0x0000000000007b1d */ /* 0x000ff00000010000 */
[----:B------:R-:W-:Y:S08]  /*03b0*/  BAR.SYNC.DEFER_BLOCKING 0x0 ;  /* 0x0000000000007b1d */ /* 0x000ff00000010000 */
[----:B------:R-:W-:Y:S06]  /*03c0*/  BAR.SYNC.DEFER_BLOCKING 0x0 ;  /* 0x0000000000007b1d */ /* 0x000fec0000010000 */
[----:B------:R-:W-:Y:S04]  /*03d0*/  @!P2 LDS R5, [UR4+0xfc] ;  /* 0x0000fc04ff05a984 */ /* 0x000fe80008000800 */
[----:B------:R-:W0:Y:S02]  /*03e0*/  @!P2 LDS R6, [UR4+0x17c] ;  /* 0x00017c04ff06a984 */ /* 0x000e240008000800 */
[----:B0-----:R-:W-:-:S05]  /*03f0*/  @!P2 IMAD.IADD R5, R5, 0x1, R6 ;  /* 0x000000010505a824 */ /* 0x001fca00078e0206 */
[----:B------:R-:W-:Y:S01]  /*0400*/  @!P2 STS [UR4+0x17c], R5 ;  /* 0x00017c05ff00a988 */ /* 0x000fe20008000804 */
[----:B------:R-:W-:Y:S06]  /*0410*/  BAR.SYNC.DEFER_BLOCKING 0x0 ;  /* 0x0000000000007b1d */ /* 0x000fec0000010000 */
[----:B------:R-:W-:Y:S04]  /*0420*/  @!P3 LDS R0, [R9+0x7c] ;  /* 0x00007c000900b984 */ /* 0x000fe80000000800 */
[----:B------:R-:W0:Y:S02]  /*0430*/  @!P3 LDS R7, [R9+0xbc] ;  /* 0x0000bc000907b984 */ /* 0x000e240000000800 */
[----:B0-----:R-:W-:-:S05]  /*0440*/  @!P3 IMAD.IADD R0, R0, 0x1, R7 ;  /* 0x000000010000b824 */ /* 0x001fca00078e0207 */
[----:B------:R-:W-:Y:S01]  /*0450*/  @!P3 STS [R9+0xbc], R0 ;  /* 0x0000bc000900b388 */ /* 0x000fe20000000800 */
[----:B------:R-:W-:Y:S01]  /*0460*/  BAR.SYNC.DEFER_BLOCKING 0x0 ;  /* 0x0000000000007b1d */ /* 0x000fe20000010000 */
[----:B------:R-:W-:-:S05]  /*0470*/  ISETP.GT.U32.AND P3, PT, R2, 0x17, PT ;  /* 0x000000170200780c */ /* 0x000fca0003f64070 */
        /* <DEDUP_REMOVED lines=8> */
[----:B0-----:R-:W-:Y:S01]  /*0500*/  @!P1 IMAD.IADD R5, R5, 0x1, R6 ;  /* 0x0000000105059824 */ /* 0x001fe200078e0206 */
[----:B------:R-:W-:-:S04]  /*0510*/  @!P3 LEA R6, R2, UR4, 0x4 ;  /* 0x000000040206bc11 */ /* 0x000fc8000f8e20ff */
[----:B------:R-:W-:Y:S01]  /*0520*/  @!P1 STS [R8+0x2c], R5 ;  /* 0x00002c0508009388 */ /* 0x000fe20000000800 */
[----:B------:R-:W-:Y:S06]  /*0530*/  BAR.SYNC.DEFER_BLOCKING 0x0 ;  /* 0x0000000000007b1d */ /* 0x000fec0000010000 */
[----:B------:R-:W-:Y:S04]  /*0540*/  @!P3 LDS R0, [R6+0xc] ;  /* 0x00000c000600b984 */ /* 0x000fe80000000800 */
[----:B------:R-:W0:Y:S02]  /*0550*/  @!P3 LDS R7, [R6+0x14] ;  /* 0x000014000607b984 */ /* 0x000e240000000800 */
[----:B0-----:R-:W-:-:S05]  /*0560*/  @!P3 IMAD.IADD R7, R0, 0x1, R7 ;  /* 0x000000010007b824 */ /* 0x001fca00078e0207 */
[----:B------:R-:W-:Y:S01]  /*0570*/  @!P3 STS [R6+0x14], R7 ;  /* 0x000014070600b388 */ /* 0x000fe20000000800 */
[----:B------:R-:W-:Y:S06]  /*0580*/  BAR.SYNC.DEFER_BLOCKING 0x0 ;  /* 0x0000000000007b1d */ /* 0x000fec0000010000 */
[----:B------:R-:W-:Y:S04]  /*0590*/  @!P0 LDS R0, [R4+0x4] ;  /* 0x0000040004008984 */ /* 0x000fe80000000800 */
[----:B------:R-:W0:Y:S02]  /*05a0*/  @!P0 LDS R9, [R4+0x8] ;  /* 0x0000080004098984 */ /* 0x000e240000000800 */
[----:B0-----:R-:W-:-:S02]  /*05b0*/  @!P0 IMAD.IADD R9, R0, 0x1, R9 ;  /* 0x0000000100098824 */ /* 0x001fc400078e0209 */
[----:B------:R-:W-:-:S03]  /*05c0*/  VIADD R0, R2, 0x32 ;  /* 0x0000003202007836 */ /* 0x000fc60000000000 */
[----:B------:R0:W-:Y:S01]  /*05d0*/  @!P0 STS [R4+0x8], R9 ;  /* 0x0000080904008388 */ /* 0x0001e20000000800 */
[----:B------:R-:W-:Y:S06]  /*05e0*/  BAR.SYNC.DEFER_BLOCKING 0x0 ;  /* 0x0000000000007b1d */ /* 0x000fec0000010000 */
[----:B------:R-:W-:Y:S05]  /*05f0*/  @P2 BRA `(.L_x_0) ;  /* 0x00000004003c2947 */ /* 0x000fea0003800000 */
[----:B------:R-:W1:Y:S02]  /*0600*/  LDS R0, [UR4] ;  /* 0x00000004ff007984 */ /* 0x000e640008000800 */
[----:B-1----:R-:W-:-:S13]  /*0610*/  ISETP.GE.AND P0, PT, R0, 0x1, PT ;  /* 0x000000010000780c */ /* 0x002fda0003f06270 */
[----:B------:R-:W-:Y:S05]  /*0620*/  @!P0 EXIT ;  /* 0x000000000000894d */ /* 0x000fea0003800000 */
[C---:B------:R-:W-:Y:S01]  /*0630*/  ISETP.GE.U32.AND P0, PT, R0.reuse, 0x10, PT ;  /* 0x000000100000780c */ /* 0x040fe20003f06070 */
[----:B------:R-:W-:Y:S01]  /*0640*/  IMAD.MOV.U32 R5, RZ, RZ, RZ ;  /* 0x000000ffff057224 */ /* 0x000fe200078e00ff */
[----:B------:R-:W-:-:S04]  /*0650*/  LOP3.LUT R8, R0, 0xf, RZ, 0xc0, !PT ;  /* 0x0000000f00087812 */ /* 0x000fc800078ec0ff */
[----:B------:R-:W-:-:S07]  /*0660*/  ISETP.NE.AND P1, PT, R8, RZ, PT ;  /* 0x000000ff0800720c */ /* 0x000fce0003f25270 */
[----:B------:R-:W-:Y:S06]  /*0670*/  @!P0 BRA `(.L_x_1) ;  /* 0x0000000000788947 */ /* 0x000fec0003800000 */
[----:B------:R-:W1:Y:S01]  /*0680*/  LDCU.64 UR6, c[0x0][0x380] ;  /* 0x00007000ff0677ac */ /* 0x000e620008000a00 */
[----:B------:R-:W-:-:S05]  /*0690*/  LOP3.LUT R5, R0, 0x7ffffff0, RZ, 0xc0, !PT ;  /* 0x7ffffff000057812 */ /* 0x000fca00078ec0ff */
[----:B0-----:R-:W-:Y:S01]  /*06a0*/  IMAD.MOV R4, RZ, RZ, -R5 ;  /* 0x000000ffff047224 */ /* 0x001fe200078e0a05 */
[----:B-1----:R-:W-:-:S04]  /*06b0*/  UIADD3 UR5, UP0, UPT, UR6, 0x20, URZ ;  /* 0x0000002006057890 */ /* 0x002fc8000ff1e0ff */
[----:B------:R-:W-:Y:S02]  /*06c0*/  UIADD3.X UR6, UPT, UPT, URZ, UR7, URZ, UP0, !UPT ;  /* 0x00000007ff067290 */ /* 0x000fe400087fe4ff */
[----:B------:R-:W-:-:S04]  /*06d0*/  IMAD.U32 R6, RZ, RZ, UR5 ;  /* 0x00000005ff067e24 */ /* 0x000fc8000f8e00ff */
[----:B------:R-:W-:-:S07]  /*06e0*/  IMAD.U32 R7, RZ, RZ, UR6 ;  /* 0x00000006ff077e24 */ /* 0x000fce000f8e00ff */
.L_x_2:
[----:B-1----:R-:W-:Y:S02]  /*06f0*/  IMAD.MOV.U32 R2, RZ, RZ, R6 ;  /* 0x000000ffff027224 */ /* 0x002fe400078e0006 */
[----:B------:R-:W-:Y:S02]  /*0700*/  IMAD.MOV.U32 R3, RZ, RZ, R7 ;  /* 0x000000ffff037224 */ /* 0x000fe400078e0007 */
[----:B------:R-:W-:Y:S01]  /*0710*/  VIADD R4, R4, 0x10 ;  /* 0x0000001004047836 */ /* 0x000fe20000000000 */
[----:B------:R-:W-:Y:S02]  /*0720*/  IADD3 R6, P2, PT, R2, 0x40, RZ ;  /* 0x0000004002067810 */ /* 0x000fe40007f5e0ff */
[----:B------:R1:W-:Y:S02]  /*0730*/  STG.E desc[UR8][R2.64+-0x20], RZ ;  /* 0xffffe0ff02007986 */ /* 0x0003e4000c101908 */
[----:B------:R-:W-:Y:S01]  /*0740*/  ISETP.NE.AND P0, PT, R4, RZ, PT ;  /* 0x000000ff0400720c */ /* 0x000fe20003f05270 */
[----:B------:R-:W-:Y:S01]  /*0750*/  IMAD.X R7, RZ, RZ, R3, P2 ;  /* 0x000000ffff077224 */ /* 0x000fe200010e0603 */
[----:B------:R1:W-:Y:S04]  /*0760*/  STG.E desc[UR8][R2.64+-0x1c], RZ ;  /* 0xffffe4ff02007986 */ /* 0x0003e8000c101908 */
        /* <DEDUP_REMOVED lines=13> */
[----:B------:R1:W-:Y:S01]  /*0840*/  STG.E desc[UR8][R2.64+0x1c], RZ ;  /* 0x00001cff02007986 */ /* 0x0003e2000c101908 */
[----:B------:R-:W-:Y:S05]  /*0850*/  @P0 BRA `(.L_x_2) ;  /* 0xfffffffc00a40947 */ /* 0x000fea000383ffff */
.L_x_1:
[----:B------:R-:W-:Y:S05]  /*0860*/  @!P1 EXIT ;  /* 0x000000000000994d */ /* 0x000fea0003800000 */
[----:B------:R-:W-:Y:S02]  /*0870*/  ISETP.GE.U32.AND P0, PT, R8, 0x8, PT ;  /* 0x000000080800780c */ /* 0x000fe40003f06070 */
[----:B0-----:R-:W-:-:S04]  /*0880*/  LOP3.LUT R4, R0, 0x7, RZ, 0xc0, !PT ;  /* 0x0000000700047812 */ /* 0x001fc800078ec0ff */
[----:B------:R-:W-:-:S07]  /*0890*/  ISETP.NE.AND P1, PT, R4, RZ, PT ;  /* 0x000000ff0400720c */ /* 0x000fce0003f25270 */
[----:B------:R-:W-:Y:S06]  /*08a0*/  @!P0 BRA `(.L_x_3) ;  /* 0x00000000002c8947 */ /* 0x000fec0003800000 */
[----:B-1----:R-:W0:Y:S02]  /*08b0*/  LDC.64 R2, c[0x0][0x380] ;  /* 0x0000e000ff027b82 */ /* 0x002e240000000a00 */
[----:B0-----:R-:W-:-:S04]  /*08c0*/  IMAD.WIDE.U32 R2, R5, 0x4, R2 ;  /* 0x0000000405027825 */ /* 0x001fc800078e0002 */
[----:B------:R-:W-:Y:S01]  /*08d0*/  VIADD R5, R5, 0x8 ;  /* 0x0000000805057836 */ /* 0x000fe20000000000 */
[----:B------:R0:W-:Y:S04]  /*08e0*/  STG.E desc[UR8][R2.64], RZ ;  /* 0x000000ff02007986 */ /* 0x0001e8000c101908 */
[----:B------:R0:W-:Y:S04]  /*08f0*/  STG.E desc[UR8][R2.64+0x4], RZ ;  /* 0x000004ff02007986 */ /* 0x0001e8000c101908 */
[----:B------:R0:W-:Y:S04]  /*0900*/  STG.E desc[UR8][R2.64+0x8], RZ ;  /* 0x000008ff02007986 */ /* 0x0001e8000c101908 */
[----:B------:R0:W-:Y:S04]  /*0910*/  STG.E desc[UR8][R2.64+0xc], RZ ;  /* 0x00000cff02007986 */ /* 0x0001e8000c101908 */
[----:B------:R0:W-:Y:S04]  /*0920*/  STG.E desc[UR8][R2.64+0x10], RZ ;  /* 0x000010ff02007986 */ /* 0x0001e8000c101908 */
[----:B------:R0:W-:Y:S04]  /*0930*/  STG.E desc[UR8][R2.64+0x14], RZ ;  /* 0x000014ff02007986 */ /* 0x0001e8000c101908 */
[----:B------:R0:W-:Y:S04]  /*0940*/  STG.E desc[UR8][R2.64+0x18], RZ ;  /* 0x000018ff02007986 */ /* 0x0001e8000c101908 */
[----:B------:R0:W-:Y:S02]  /*0950*/  STG.E desc[UR8][R2.64+0x1c], RZ ;  /* 0x00001cff02007986 */ /* 0x0001e4000c101908 */
.L_x_3:
[----:B------:R-:W-:Y:S05]  /*0960*/  @!P1 EXIT ;  /* 0x000000000000994d */ /* 0x000fea0003800000 */
[----:B------:R-:W-:Y:S02]  /*0970*/  ISETP.GE.U32.AND P0, PT, R4, 0x4, PT ;  /* 0x000000040400780c */ /* 0x000fe40003f06070 */
[----:B------:R-:W-:-:S04]  /*0980*/  LOP3.LUT R0, R0, 0x3, RZ, 0xc0, !PT ;  /* 0x0000000300007812 */ /* 0x000fc800078ec0ff */
[----:B------:R-:W-:-:S07]  /*0990*/  ISETP.NE.AND P1, PT, R0, RZ, PT ;  /* 0x000000ff0000720c */ /* 0x000fce0003f25270 */
[----:B------:R-:W-:Y:S06]  /*09a0*/  @!P0 BRA `(.L_x_4) ;  /* 0x00000000001c8947 */ /* 0x000fec0003800000 */
[----:B01----:R-:W0:Y:S02]  /*09b0*/  LDC.64 R2, c[0x0][0x380] ;  /* 0x0000e000ff027b82 */ /* 0x003e240000000a00 */
[----:B0-----:R-:W-:-:S04]  /*09c0*/  IMAD.WIDE.U32 R2, R5, 0x4, R2 ;  /* 0x0000000405027825 */ /* 0x001fc800078e0002 */
[----:B------:R-:W-:Y:S01]  /*09d0*/  VIADD R5, R5, 0x4 ;  /* 0x0000000405057836 */ /* 0x000fe20000000000 */
[----:B------:R2:W-:Y:S04]  /*09e0*/  STG.E desc[UR8][R2.64], RZ ;  /* 0x000000ff02007986 */ /* 0x0005e8000c101908 */
[----:B------:R2:W-:Y:S04]  /*09f0*/  STG.E desc[UR8][R2.64+0x4], RZ ;  /* 0x000004ff02007986 */ /* 0x0005e8000c101908 */
[----:B------:R2:W-:Y:S04]  /*0a00*/  STG.E desc[UR8][R2.64+0x8], RZ ;  /* 0x000008ff02007986 */ /* 0x0005e8000c101908 */
[----:B------:R2:W-:Y:S02]  /*0a10*/  STG.E desc[UR8][R2.64+0xc], RZ ;  /* 0x00000cff02007986 */ /* 0x0005e4000c101908 */
.L_x_4:
[----:B------:R-:W-:Y:S05]  /*0a20*/  @!P1 EXIT ;  /* 0x000000000000994d */ /* 0x000fea0003800000 */
[----:B012---:R-:W0:Y:S01]  /*0a30*/  LDC.64 R2, c[0x0][0x380] ;  /* 0x0000e000ff027b82 */ /* 0x007e220000000a00 */
[----:B------:R-:W-:Y:S02]  /*0a40*/  IMAD.MOV R0, RZ, RZ, -R0 ;  /* 0x000000ffff007224 */ /* 0x000fe400078e0a00 */
[----:B0-----:R-:W-:-:S07]  /*0a50*/  IMAD.WIDE.U32 R2, R5, 0x4, R2 ;  /* 0x0000000405027825 */ /* 0x001fce00078e0002 */
.L_x_5:
[----:B------:R-:W-:Y:S01]  /*0a60*/  VIADD R0, R0, 0x1 ;  /* 0x0000000100007836 */ /* 0x000fe20000000000 */
[----:B------:R-:W-:Y:S01]  /*0a70*/  IADD3 R4, P1, PT, R2, 0x4, RZ ;  /* 0x0000000402047810 */ /* 0x000fe20007f3e0ff */
[----:B------:R0:W-:Y:S03]  /*0a80*/  STG.E desc[UR8][R2.64], RZ ;  /* 0x000000ff02007986 */ /* 0x0001e6000c101908 */
[----:B------:R-:W-:Y:S01]  /*0a90*/  ISETP.NE.AND P0, PT, R0, RZ, PT ;  /* 0x000000ff0000720c */ /* 0x000fe20003f05270 */
[----:B------:R-:W-:-:S12]  /*0aa0*/  IMAD.X R5, RZ, RZ, R3, P1 ;  /* 0x000000ffff057224 */ /* 0x000fd800008e0603 */
[----:B0-----:R-:W-:Y:S05]  /*0ab0*/  @!P0 EXIT ;  /* 0x000000000000894d */ /* 0x001fea0003800000 */
[----:B------:R-:W-:Y:S02]  /*0ac0*/  IMAD.MOV.U32 R2, RZ, RZ, R4 ;  /* 0x000000ffff027224 */ /* 0x000fe400078e0004 */
[----:B------:R-:W-:Y:S01]  /*0ad0*/  IMAD.MOV.U32 R3, RZ, RZ, R5 ;  /* 0x000000ffff037224 */ /* 0x000fe200078e0005 */
[----:B------:R-:W-:Y:S06]  /*0ae0*/  BRA `(.L_x_5) ;  /* 0xfffffffc00dc7947 */ /* 0x000fec000383ffff */
.L_x_0:
[----:B0-----:R-:W-:Y:S01]  /*0af0*/  LDS R4, [R3+-0x4] ;  /* 0xfffffc0003047984 */ /* 0x001fe20000000800 */
[----:B------:R-:W-:Y:S03]  /*0b00*/  BSSY.RECONVERGENT B0, `(.L_x_6) ;  /* 0x000004d000007945 */ /* 0x000fe60003800200 */
[----:B------:R-:W0:Y:S02]  /*0b10*/  LDS R5, [R3] ;  /* 0x0000000003057984 */ /* 0x000e240000000800 */
[----:B0-----:R-:W-:-:S13]  /*0b20*/  ISETP.GE.AND P0, PT, R4, R5, PT ;  /* 0x000000050400720c */ /* 0x001fda0003f06270 */
[----:B------:R-:W-:Y:S05]  /*0b30*/  @P0 BRA `(.L_x_7) ;  /* 0x0000000400240947 */ /* 0x000fea0003800000 */
[C---:B------:R-:W-:Y:S01]  /*0b40*/  VIADDMNMX R5, R4.reuse, 0x1, R5, !PT ;  /* 0x0000000104057846 */ /* 0x040fe20007800105 */
[----:B------:R-:W-:Y:S04]  /*0b50*/  BSSY.RECONVERGENT B1, `(.L_x_8) ;  /* 0x0000021000017945 */ /* 0x000fe80003800200 */
[----:B------:R-:W-:Y:S02]  /*0b60*/  IMAD.IADD R10, R5, 0x1, -R4 ;  /* 0x00000001050a7824 */ /* 0x000fe400078e0a04 */
[----:B------:R-:W-:-:S03]  /*0b70*/  IMAD.IADD R5, R4, 0x1, -R5 ;  /* 0x0000000104057824 */ /* 0x000fc600078e0a05 */
[----:B------:R-:W-:Y:S02]  /*0b80*/  LOP3.LUT R11, R10, 0xf, RZ, 0xc0, !PT ;  /* 0x0000000f0a0b7812 */ /* 0x000fe400078ec0ff */
[----:B------:R-:W-:Y:S02]  /*0b90*/  ISETP.GT.U32.AND P0, PT, R5, -0x10, PT ;  /* 0xfffffff00500780c */ /* 0x000fe40003f04070 */
[----:B------:R-:W-:-:S11]  /*0ba0*/  ISETP.NE.AND P1, PT, R11, RZ, PT ;  /* 0x000000ff0b00720c */ /* 0x000fd60003f25270 */
[----:B------:R-:W-:Y:S05]  /*0bb0*/  @P0 BRA `(.L_x_9) ;  /* 0x0000000000680947 */ /* 0x000fea0003800000 */
[----:B------:R-:W0:Y:S01]  /*0bc0*/  LDC.64 R8, c[0x0][0x380] ;  /* 0x0000e000ff087b82 */ /* 0x000e220000000a00 */
[----:B------:R-:W-:-:S05]  /*0bd0*/  LOP3.LUT R5, R10, 0xfffffff0, RZ, 0xc0, !PT ;  /* 0xfffffff00a057812 */ /* 0x000fca00078ec0ff */
[----:B------:R-:W-:Y:S01]  /*0be0*/  IMAD.MOV R5, RZ, RZ, -R5 ;  /* 0x000000ffff057224 */ /* 0x000fe200078e0a05 */
[----:B0-----:R-:W-:-:S05]  /*0bf0*/  IADD3 R8, P0, PT, R8, 0x20, RZ ;  /* 0x0000002008087810 */ /* 0x001fca0007f1e0ff */
[----:B------:R-:W-:-:S08]  /*0c00*/  IMAD.X R9, RZ, RZ, R9, P0 ;  /* 0x000000ffff097224 */ /* 0x000fd000000e0609 */
.L_x_10:
[----:B0-----:R-:W-:-:S04]  /*0c10*/  IMAD.WIDE R6, R4, 0x4, R8 ;  /* 0x0000000404067825 */ /* 0x001fc800078e0208 */
[----:B------:R-:W-:Y:S01]  /*0c20*/  VIADD R5, R5, 0x10 ;  /* 0x0000001005057836 */ /* 0x000fe20000000000 */
[----:B------:R0:W-:Y:S01]  /*0c30*/  STG.E desc[UR8][R6.64+-0x20], R2 ;  /* 0xffffe00206007986 */ /* 0x0001e2000c101908 */
[----:B------:R-:W-:-:S03]  /*0c40*/  VIADD R4, R4, 0x10 ;  /* 0x0000001004047836 */ /* 0x000fc60000000000 */
[----:B------:R0:W-:Y:S01]  /*0c50*/  STG.E desc[UR8][R6.64+-0x1c], R2 ;  /* 0xffffe40206007986 */ /* 0x0001e2000c101908 */
[----:B------:R-:W-:-:S03]  /*0c60*/  ISETP.NE.AND P0, PT, R5, RZ, PT ;  /* 0x000000ff0500720c */ /* 0x000fc60003f05270 */
[----:B------:R0:W-:Y:S04]  /*0c70*/  STG.E desc[UR8][R6.64+-0x18], R2 ;  /* 0xffffe80206007986 */ /* 0x0001e8000c101908 */
        /* <DEDUP_REMOVED lines=12> */
[----:B------:R0:W-:Y:S01]  /*0d40*/  STG.E desc[UR8][R6.64+0x1c], R2 ;  /* 0x00001c0206007986 */ /* 0x0001e2000c101908 */
[----:B------:R-:W-:Y:S05]  /*0d50*/  @P0 BRA `(.L_x_10) ;  /* 0xfffffffc00ac0947 */ /* 0x000fea000383ffff */
.L_x_9:
[----:B------:R-:W-:Y:S05]  /*0d60*/  BSYNC.RECONVERGENT B1 ;  /* 0x0000000000017941 */ /* 0x000fea0003800200 */
.L_x_8:
[----:B------:R-:W-:Y:S05]  /*0d70*/  @!P1 BRA `(.L_x_7) ;  /* 0x0000000000949947 */ /* 0x000fea0003800000 */
[----:B------:R-:W-:Y:S01]  /*0d80*/  ISETP.GE.U32.AND P0, PT, R11, 0x8, PT ;  /* 0x000000080b00780c */ /* 0x000fe20003f06070 */
[----:B------:R-:W-:Y:S01]  /*0d90*/  BSSY.RECONVERGENT B1, `(.L_x_11) ;  /* 0x000000f000017945 */ /* 0x000fe20003800200 */
[----:B------:R-:W-:-:S04]  /*0da0*/  LOP3.LUT R5, R10, 0x7, RZ, 0xc0, !PT ;  /* 0x000000070a057812 */ /* 0x000fc800078ec0ff */
[----:B------:R-:W-:-:S07]  /*0db0*/  ISETP.NE.AND P1, PT, R5, RZ, PT ;  /* 0x000000ff0500720c */ /* 0x000fce0003f25270 */
[----:B------:R-:W-:Y:S06]  /*0dc0*/  @!P0 BRA `(.L_x_12) ;  /* 0x00000000002c8947 */ /* 0x000fec0003800000 */
[----:B0-----:R-:W0:Y:S02]  /*0dd0*/  LDC.64 R6, c[0x0][0x380] ;  /* 0x0000e000ff067b82 */ /* 0x001e240000000a00 */
[----:B0-----:R-:W-:-:S04]  /*0de0*/  IMAD.WIDE R6, R4, 0x4, R6 ;  /* 0x0000000404067825 */ /* 0x001fc800078e0206 */
[----:B------:R-:W-:Y:S01]  /*0df0*/  VIADD R4, R4, 0x8 ;  /* 0x0000000804047836 */ /* 0x000fe20000000000 */
[----:B------:R1:W-:Y:S04]  /*0e00*/  STG.E desc[UR8][R6.64], R2 ;  /* 0x0000000206007986 */ /* 0x0003e8000c101908 */
[----:B------:R1:W-:Y:S04]  /*0e10*/  STG.E desc[UR8][R6.64+0x4], R2 ;  /* 0x0000040206007986 */ /* 0x0003e8000c101908 */
[----:B------:R1:W-:Y:S04]  /*0e20*/  STG.E desc[UR8][R6.64+0x8], R2 ;  /* 0x0000080206007986 */ /* 0x0003e8000c101908 */
[----:B------:R1:W-:Y:S04]  /*0e30*/  STG.E desc[UR8][R6.64+0xc], R2 ;  /* 0x00000c0206007986 */ /* 0x0003e8000c101908 */
[----:B------:R1:W-:Y:S04]  /*0e40*/  STG.E desc[UR8][R6.64+0x10], R2 ;  /* 0x0000100206007986 */ /* 0x0003e8000c101908 */
[----:B------:R1:W-:Y:S04]  /*0e50*/  STG.E desc[UR8][R6.64+0x14], R2 ;  /* 0x0000140206007986 */ /* 0x0003e8000c101908 */
[----:B------:R1:W-:Y:S04]  /*0e60*/  STG.E desc[UR8][R6.64+0x18], R2 ;  /* 0x0000180206007986 */ /* 0x0003e8000c101908 */
[----:B------:R1:W-:Y:S02]  /*0e70*/  STG.E desc[UR8][R6.64+0x1c], R2 ;  /* 0x00001c0206007986 */ /* 0x0003e4000c101908 */
.L_x_12:
[----:B------:R-:W-:Y:S05]  /*0e80*/  BSYNC.RECONVERGENT B1 ;  /* 0x0000000000017941 */ /* 0x000fea0003800200 */
.L_x_11:
[----:B------:R-:W-:Y:S05]  /*0e90*/  @!P1 BRA `(.L_x_7) ;  /* 0x00000000004c9947 */ /* 0x000fea0003800000 */
[----:B------:R-:W-:Y:S02]  /*0ea0*/  ISETP.GE.U32.AND P0, PT, R5, 0x4, PT ;  /* 0x000000040500780c */ /* 0x000fe40003f06070 */
[----:B------:R-:W-:-:S04]  /*0eb0*/  LOP3.LUT R5, R10, 0x3, RZ, 0xc0, !PT ;  /* 0x000000030a057812 */ /* 0x000fc800078ec0ff */
[----:B------:R-:W-:-:S07]  /*0ec0*/  ISETP.NE.AND P1, PT, R5, RZ, PT ;  /* 0x000000ff0500720c */ /* 0x000fce0003f25270 */
[----:B01----:R-:W0:Y:S02]  /*0ed0*/  @P0 LDC.64 R6, c[0x0][0x380] ;  /* 0x0000e000ff060b82 */ /* 0x003e240000000a00 */
[----:B0-----:R-:W-:-:S04]  /*0ee0*/  @P0 IMAD.WIDE R6, R4, 0x4, R6 ;  /* 0x0000000404060825 */ /* 0x001fc800078e0206 */
[----:B------:R-:W-:Y:S01]  /*0ef0*/  @P0 VIADD R4, R4, 0x4 ;  /* 0x0000000404040836 */ /* 0x000fe20000000000 */
[----:B------:R2:W-:Y:S04]  /*0f00*/  @P0 STG.E desc[UR8][R6.64], R2 ;  /* 0x0000000206000986 */ /* 0x0005e8000c101908 */
[----:B------:R2:W-:Y:S04]  /*0f10*/  @P0 STG.E desc[UR8][R6.64+0x4], R2 ;  /* 0x0000040206000986 */ /* 0x0005e8000c101908 */
[----:B------:R2:W-:Y:S04]  /*0f20*/  @P0 STG.E desc[UR8][R6.64+0x8], R2 ;  /* 0x0000080206000986 */ /* 0x0005e8000c101908 */
[----:B------:R2:W-:Y:S01]  /*0f30*/  @P0 STG.E desc[UR8][R6.64+0xc], R2 ;  /* 0x00000c0206000986 */ /* 0x0005e2000c101908 */
[----:B------:R-:W-:Y:S05]  /*0f40*/  @!P1 BRA `(.L_x_7) ;  /* 0x0000000000209947 */ /* 0x000fea0003800000 */
[----:B------:R-:W0:Y:S01]  /*0f50*/  LDC.64 R8, c[0x0][0x380] ;  /* 0x0000e000ff087b82 */ /* 0x000e220000000a00 */
[----:B------:R-:W-:-:S07]  /*0f60*/  IMAD.MOV R5, RZ, RZ, -R5 ;  /* 0x000000ffff057224 */ /* 0x000fce00078e0a05 */
.L_x_13:
[----:B0-2---:R-:W-:-:S04]  /*0f70*/  IMAD.WIDE R6, R4, 0x4, R8 ;  /* 0x0000000404067825 */ /* 0x005fc800078e0208 */
[----:B------:R-:W-:Y:S01]  /*0f80*/  VIADD R5, R5, 0x1 ;  /* 0x0000000105057836 */ /* 0x000fe20000000000 */
[----:B------:R3:W-:Y:S01]  /*0f90*/  STG.E desc[UR8][R6.64], R2 ;  /* 0x0000000206007986 */ /* 0x0007e2000c101908 */
[----:B------:R-:W-:-:S03]  /*0fa0*/  VIADD R4, R4, 0x1 ;  /* 0x0000000104047836 */ /* 0x000fc60000000000 */
[----:B------:R-:W-:-:S13]  /*0fb0*/  ISETP.NE.AND P0, PT, R5, RZ, PT ;  /* 0x000000ff0500720c */ /* 0x000fda0003f05270 */
[----:B---3--:R-:W-:Y:S05]  /*0fc0*/  @P0 BRA `(.L_x_13) ;  /* 0xfffffffc00e80947 */ /* 0x008fea000383ffff */
.L_x_7:
[----:B------:R-:W-:Y:S05]  /*0fd0*/  BSYNC.RECONVERGENT B0 ;  /* 0x0000000000007941 */ /* 0x000fea0003800200 */
.L_x_6:
[----:B------:R-:W-:-:S13]  /*0fe0*/  ISETP.GT.U32.AND P0, PT, R2, 0x32, PT ;  /* 0x000000320200780c */ /* 0x000fda0003f04070 */
[----:B------:R-:W-:Y:S05]  /*0ff0*/  @P0 EXIT ;  /* 0x000000000000094d */ /* 0x000fea0003800000 */
[----:B012---:R-:W-:Y:S04]  /*1000*/  LDS R2, [R3+0xc4] ;  /* 0x0000c40003027984 */ /* 0x007fe80000000800 */
[----:B------:R-:W0:Y:S02]  /*1010*/  LDS R5, [R3+0xc8] ;  /* 0x0000c80003057984 */ /* 0x000e240000000800 */
[----:B0-----:R-:W-:-:S13]  /*1020*/  ISETP.GE.AND P0, PT, R2, R5, PT ;  /* 0x000000050200720c */ /* 0x001fda0003f06270 */
[----:B------:R-:W-:Y:S05]  /*1030*/  @P0 EXIT ;  /* 0x000000000000094d */ /* 0x000fea0003800000 */
        /* <DEDUP_REMOVED lines=13> */
.L_x_16:
        /* <DEDUP_REMOVED lines=21> */
.L_x_15:
[----:B------:R-:W-:Y:S05]  /*1260*/  BSYNC.RECONVERGENT B0 ;  /* 0x0000000000007941 */ /* 0x000fea0003800200 */
.L_x_14:
[----:B------:R-:W-:Y:S05]  /*1270*/  @!P1 EXIT ;  /* 0x000000000000994d */ /* 0x000fea0003800000 */
        /* <DEDUP_REMOVED lines=16> */
.L_x_18:
[----:B------:R-:W-:Y:S05]  /*1380*/  BSYNC.RECONVERGENT B0 ;  /* 0x0000000000007941 */ /* 0x000fea0003800200 */
.L_x_17:
[----:B------:R-:W-:Y:S05]  /*1390*/  @!P1 EXIT ;  /* 0x000000000000994d */ /* 0x000fea0003800000 */
[----:B------:R-:W-:Y:S02]  /*13a0*/  ISETP.GE.U32.AND P0, PT, R3, 0x4, PT ;  /* 0x000000040300780c */ /* 0x000fe40003f06070 */
[----:B------:R-:W-:-:S04]  /*13b0*/  LOP3.LUT R3, R8, 0x3, RZ, 0xc0, !PT ;  /* 0x0000000308037812 */ /* 0x000fc800078ec0ff */
[----:B------:R-:W-:-:S07]  /*13c0*/  ISETP.NE.AND P1, PT, R3, RZ, PT ;  /* 0x000000ff0300720c */ /* 0x000fce0003f25270 */
[----:B01----:R-:W0:Y:S02]  /*13d0*/  @P0 LDC.64 R4, c[0x0][0x380] ;  /* 0x0000e000ff040b82 */ /* 0x003e240000000a00 */
[----:B0-----:R-:W-:-:S05]  /*13e0*/  @P0 IMAD.WIDE R4, R2, 0x4, R4 ;  /* 0x0000000402040825 */ /* 0x001fca00078e0204 */
[----:B------:R0:W-:Y:S04]  /*13f0*/  @P0 STG.E desc[UR8][R4.64], R0 ;  /* 0x0000000004000986 */ /* 0x0001e8000c101908 */
[----:B------:R0:W-:Y:S04]  /*1400*/  @P0 STG.E desc[UR8][R4.64+0x4], R0 ;  /* 0x0000040004000986 */ /* 0x0001e8000c101908 */
[----:B------:R0:W-:Y:S04]  /*1410*/  @P0 STG.E desc[UR8][R4.64+0x8], R0 ;  /* 0x0000080004000986 */ /* 0x0001e8000c101908 */
[----:B------:R0:W-:Y:S01]  /*1420*/  @P0 STG.E desc[UR8][R4.64+0xc], R0 ;  /* 0x00000c0004000986 */ /* 0x0001e2000c101908 */
[----:B------:R-:W-:Y:S05]  /*1430*/  @!P1 EXIT ;  /* 0x000000000000994d */ /* 0x000fea0003800000 */
[----:B------:R-:W1:Y:S01]  /*1440*/  LDC.64 R6, c[0x0][0x380] ;  /* 0x0000e000ff067b82 */ /* 0x000e620000000a00 */
[----:B------:R-:W-:Y:S02]  /*1450*/  @P0 VIADD R2, R2, 0x4 ;  /* 0x0000000402020836 */ /* 0x000fe40000000000 */
[----:B------:R-:W-:-:S07]  /*1460*/  IMAD.MOV R3, RZ, RZ, -R3 ;  /* 0x000000ffff037224 */ /* 0x000fce00078e0a03 */
.L_x_19:
[----:B01----:R-:W-:-:S04]  /*1470*/  IMAD.WIDE R4, R2, 0x4, R6 ;  /* 0x0000000402047825 */ /* 0x003fc800078e0206 */
[----:B------:R-:W-:Y:S01]  /*1480*/  VIADD R3, R3, 0x1 ;  /* 0x0000000103037836 */ /* 0x000fe20000000000 */
[----:B------:R2:W-:Y:S01]  /*1490*/  STG.E desc[UR8][R4.64], R0 ;  /* 0x0000000004007986 */ /* 0x0005e2000c101908 */
[----:B------:R-:W-:-:S03]  /*14a0*/  VIADD R2, R2, 0x1 ;  /* 0x0000000102027836 */ /* 0x000fc60000000000 */
[----:B------:R-:W-:-:S13]  /*14b0*/  ISETP.NE.AND P0, PT, R3, RZ, PT ;  /* 0x000000ff0300720c */ /* 0x000fda0003f05270 */
[----:B--2---:R-:W-:Y:S05]  /*14c0*/  @P0 BRA `(.L_x_19) ;  /* 0xfffffffc00e80947 */ /* 0x004fea000383ffff */
[----:B------:R-:W-:Y:S05]  /*14d0*/  EXIT ;  /* 0x000000000000794d */ /* 0x000fea0003800000 */
.L_x_20:
[----:B------:R-:W-:-:S00]  /*14e0*/  BRA `(.L_x_20) ;  /* 0xfffffffc00fc7947 */ /* 0x000fc0000383ffff */
[----:B------:R-:W-:-:S00]  /*14f0*/  NOP ;  /* 0x0000000000007918 */ /* 0x000fc00000000000 */
        /* <DEDUP_REMOVED lines=8> */
.L_x_24:


//--------------------- .text._Z12countingDataPiS_i --------------------------
	.section	.text._Z12countingDataPiS_i,"ax",@progbits
	.align	128
        .global         _Z12countingDataPiS_i
        .type           _Z12countingDataPiS_i,@function
        .size           _Z12countingDataPiS_i,(.L_x_25 - _Z12countingDataPiS_i)
        .other          _Z12countingDataPiS_i,@"STO_CUDA_ENTRY STV_DEFAULT"
_Z12countingDataPiS_i:
.text._Z12countingDataPiS_i:
[----:B------:R-:W-:Y:S01]  /*0000*/  LDC R1, c[0x0][0x37c] ;  /* 0x0000df00ff017b82 */ /* 0x000fe20000000800 */
[----:B------:R-:W0:Y:S07]  /*0010*/  S2R R7, SR_TID.X ;  /* 0x0000000000077919 */ /* 0x000e2e0000002100 */
[----:B------:R-:W1:Y:S01]  /*0020*/  S2UR UR6, SR_CTAID.X ;  /* 0x00000000000679c3 */ /* 0x000e620000002500 */
[----:B------:R-:W2:Y:S01]  /*0030*/  LDCU UR7, c[0x0][0x390] ;  /* 0x00007200ff0777ac */ /* 0x000ea20008000800 */
[----:B------:R-:W-:Y:S01]  /*0040*/  BSSY.RECONVERGENT B0, `(.L_x_21) ;  /* 0x0000012000007945 */ /* 0x000fe20003800200 */
[----:B------:R-:W-:-:S05]  /*0050*/  UMOV UR4, 0x400 ;  /* 0x0000040000047882 */ /* 0x000fca0000000000 */
[----:B------:R-:W1:Y:S08]  /*0060*/  LDC R0, c[0x0][0x360] ;  /* 0x0000d800ff007b82 */ /* 0x000e700000000800 */
[----:B------:R-:W3:Y:S01]  /*0070*/  S2UR UR5, SR_CgaCtaId ;  /* 0x00000000000579c3 */ /* 0x000ee20000008800 */
[----:B0-----:R-:W-:Y:S01]  /*0080*/  ISETP.GT.U32.AND P0, PT, R7, 0x64, PT ;  /* 0x000000640700780c */ /* 0x001fe20003f04070 */
[----:B-1----:R-:W-:-:S05]  /*0090*/  IMAD R5, R0, UR6, R7 ;  /* 0x0000000600057c24 */ /* 0x002fca000f8e0207 */
[----:B--2---:R-:W-:Y:S01]  /*00a0*/  ISETP.GE.AND P1, PT, R5, UR7, PT ;  /* 0x0000000705007c0c */ /* 0x004fe2000bf26270 */
[----:B------:R-:W0:Y:S01]  /*00b0*/  LDCU.64 UR6, c[0x0][0x358] ;  /* 0x00006b00ff0677ac */ /* 0x000e220008000a00 */
[----:B---3--:R-:W-:-:S06]  /*00c0*/  ULEA UR4, UR5, UR4, 0x18 ;  /* 0x0000000405047291 */ /* 0x008fcc000f8ec0ff */
[----:B------:R-:W-:-:S05]  /*00d0*/  LEA R0, R7, UR4, 0x2 ;  /* 0x0000000407007c11 */ /* 0x000fca000f8e10ff */
[----:B------:R1:W-:Y:S01]  /*00e0*/  @!P0 STS [R0], RZ ;  /* 0x000000ff00008388 */ /* 0x0003e20000000800 */
[----:B------:R-:W-:Y:S06]  /*00f0*/  BAR.SYNC.DEFER_BLOCKING 0x0 ;  /* 0x0000000000007b1d */ /* 0x000fec0000010000 */
[----:B------:R-:W-:Y:S05]  /*0100*/  @P1 BRA `(.L_x_22) ;  /* 0x0000000000141947 */ /* 0x000fea0003800000 */
[----:B------:R-:W2:Y:S02]  /*0110*/  LDC.64 R2, c[0x0][0x380] ;  /* 0x0000e000ff027b82 */ /* 0x000ea40000000a00 */
[----:B--2---:R-:W-:-:S06]  /*0120*/  IMAD.WIDE R2, R5, 0x4, R2 ;  /* 0x0000000405027825 */ /* 0x004fcc00078e0202 */
[----:B0-----:R-:W2:Y:S02]  /*0130*/  LDG.E R2, desc[UR6][R2.64] ;  /* 0x0000000602027981 */ /* 0x001ea4000c1e1900 */
[----:B--2---:R-:W-:-:S05]  /*0140*/  LEA R4, R2, UR4, 0x2 ;  /* 0x0000000402047c11 */ /* 0x004fca000f8e10ff */
[----:B------:R2:W-:Y:S02]  /*0150*/  ATOMS.POPC.INC.32 RZ, [R4+URZ] ;  /* 0x0000000004ff7f8c */ /* 0x0005e4000d8000ff */
.L_x_22:
[----:B0-----:R-:W-:Y:S05]  /*0160*/  BSYNC.RECONVERGENT B0 ;  /* 0x0000000000007941 */ /* 0x001fea0003800200 */
.L_x_21:
[----:B------:R-:W-:Y:S06]  /*0170*/  BAR.SYNC.DEFER_BLOCKING 0x0 ;  /* 0x0000000000007b1d */ /* 0x000fec0000010000 */
[----:B------:R-:W-:Y:S05]  /*0180*/  @P0 EXIT ;  /* 0x000000000000094d */ /* 0x000fea0003800000 */
[----:B------:R-:W0:Y:S01]  /*0190*/  LDS R5, [R0] ;  /* 0x0000000000057984 */ /* 0x000e220000000800 */
[----:B------:R-:W3:Y:S02]  /*01a0*/  LDC.64 R2, c[0x0][0x388] ;  /* 0x0000e200ff027b82 */ /* 0x000ee40000000a00 */
[----:B---3--:R-:W-:-:S05]  /*01b0*/  IMAD.WIDE.U32 R2, R7, 0x4, R2 ;  /* 0x0000000407027825 */ /* 0x008fca00078e0002 */
[----:B0-----:R-:W-:Y:S01]  /*01c0*/  REDG.E.ADD.STRONG.GPU desc[UR6][R2.64], R5 ;  /* 0x000000050200798e */ /* 0x001fe2000c12e106 */
[----:B------:R-:W-:Y:S05]  /*01d0*/  EXIT ;  /* 0x000000000000794d */ /* 0x000fea0003800000 */
.L_x_23:
        /* <DEDUP_REMOVED lines=10> */
.L_x_25:


//--------------------- .nv.shared._Z9prefixSumPiS_ --------------------------
	.section	.nv.shared._Z9prefixSumPiS_,"aw",@nobits
	.sectionflags	@""
	.align	4
.nv.shared._Z9prefixSumPiS_:
	.zero		1428


//--------------------- .nv.shared.reserved.0     --------------------------
	.section	.nv.shared.reserved.0,"aw",@nobits
	.weak		__nv_reservedSMEM_offset_0_alias
	.size		__nv_reservedSMEM_offset_0_alias, 0, 64
	.other		__nv_reservedSMEM_offset_0_alias,@"STO_CUDA_RESERVED_SHARED STV_DEFAULT"
__nv_reservedSMEM_offset_0_alias:
	.zero		0
	.zero		64


//--------------------- .nv.shared._Z12countingDataPiS_i --------------------------
	.section	.nv.shared._Z12countingDataPiS_i,"aw",@nobits
	.sectionflags	@""
	.align	4
.nv.shared._Z12countingDataPiS_i:
	.zero		1428


//--------------------- .nv.constant0._Z9prefixSumPiS_ --------------------------
	.section	.nv.constant0._Z9prefixSumPiS_,"a",@progbits
	.sectionflags	@""
	.align	4
.nv.constant0._Z9prefixSumPiS_:
	.zero		912


//--------------------- .nv.constant0._Z12countingDataPiS_i --------------------------
	.section	.nv.constant0._Z12countingDataPiS_i,"a",@progbits
	.sectionflags	@""
	.align	4
.nv.constant0._Z12countingDataPiS_i:
	.zero		916


//--------------------- SYMBOLS --------------------------

	.type		.nv.reservedSmem.offset0,@object
	.size		.nv.reservedSmem.offset0,0x4
	.type		.nv.reservedSmem.cap,@object
	.size		.nv.reservedSmem.cap,0x4
